//
// Generated by NVIDIA NVVM Compiler
//
// Compiler Build ID: CL-36424714
// Cuda compilation tools, release 13.0, V13.0.88
// Based on NVVM 20.0.0
//

.version 9.0
.target sm_100
.address_size 64

	// .globl	_Z16intention_on_gpuPcii
.global .attribute(.managed) .align 8 .u64 iterations;

.visible .entry _Z16intention_on_gpuPcii(
	.param .u64 .ptr .align 1 _Z16intention_on_gpuPcii_param_0,
	.param .u32 _Z16intention_on_gpuPcii_param_1,
	.param .u32 _Z16intention_on_gpuPcii_param_2
)
{
	.reg .b64 	%rd<3>;

	ld.param.s32 	%rd1, [_Z16intention_on_gpuPcii_param_2];
	atom.global.add.u64 	%rd2, [iterations], %rd1;
	ret;

}


// ===== COMPILED SASS (sm_100) =====

	.target	sm_100

	.elftype	@"ET_EXEC"


//--------------------- .note.nv.tkinfo           --------------------------
	.section	.note.nv.tkinfo,"",@"SHT_NOTE"
	.sectionflags	@"SHF_NOTE_NV_TKINFO"
	.tkinfo
        /*0018*/ 	.word	0x00000002
        /*0030*/ 	.string	""
        /*0030*/ 	.string	"ptxas"
        /*0030*/ 	.string	"Cuda compilation tools, release 13.0, V13.0.88"
        /*0030*/ 	.string	"Build cuda_13.0.r13.0/compiler.36424714_0"
        /*0030*/ 	.string	"-arch sm_100 -m 64 "



//--------------------- .note.nv.cuinfo           --------------------------
	.section	.note.nv.cuinfo,"",@"SHT_NOTE"
	.sectionflags	@"SHF_NOTE_NV_CUINFO"
        /*0018*/ 	.short	0x0002
        /*001a*/ 	.short	0x0064
        /*001c*/ 	.short	0x0082
	.zero		2


//--------------------- .nv.info                  --------------------------
	.section	.nv.info,"",@"SHT_CUDA_INFO"
	.align	4


	//----- nvinfo : EIATTR_REGCOUNT
	.align		4
        /*0000*/ 	.byte	0x04, 0x2f
        /*0002*/ 	.short	(.L_2 - .L_1)
	.align		4
.L_1:
        /*0004*/ 	.word	index@(_Z16intention_on_gpuPcii)
        /*0008*/ 	.word	0x00000008


	//----- nvinfo : EIATTR_FRAME_SIZE
	.align		4
.L_2:
        /*000c*/ 	.byte	0x04, 0x11
        /*000e*/ 	.short	(.L_4 - .L_3)
	.align		4
.L_3:
        /*0010*/ 	.word	index@(_Z16intention_on_gpuPcii)
        /*0014*/ 	.word	0x00000000


	//----- nvinfo : EIATTR_MIN_STACK_SIZE
	.align		4
.L_4:
        /*0018*/ 	.byte	0x04, 0x12
        /*001a*/ 	.short	(.L_6 - .L_5)
	.align		4
.L_5:
        /*001c*/ 	.word	index@(_Z16intention_on_gpuPcii)
        /*0020*/ 	.word	0x00000000
.L_6:


//--------------------- .nv.compat                --------------------------
	.section	.nv.compat,"",@"SHT_CUDA_COMPAT_INFO"
	.align	4
        /*0000*/ 	.byte	0x02, 0x09, 0x00, 0x00, 0x02, 0x02, 0x01, 0x00, 0x02, 0x05, 0x05, 0x00, 0x03, 0x07, 0x01, 0x01
        /*0010*/ 	.byte	0x02, 0x03, 0x00, 0x00, 0x02, 0x06, 0x01, 0x00, 0x04, 0x0b, 0x08, 0x00, 0x09, 0x00, 0x00, 0x00
        /*0020*/ 	.byte	0x00, 0x00, 0x00, 0x00


//--------------------- .nv.info._Z16intention_on_gpuPcii --------------------------
	.section	.nv.info._Z16intention_on_gpuPcii,"",@"SHT_CUDA_INFO"
	.sectionflags	@""
	.align	4


	//----- nvinfo : EIATTR_CUDA_API_VERSION
	.align		4
        /*0000*/ 	.byte	0x04, 0x37
        /*0002*/ 	.short	(.L_8 - .L_7)
.L_7:
        /*0004*/ 	.word	0x00000082


	//----- nvinfo : EIATTR_KPARAM_INFO
	.align		4
.L_8:
        /*0008*/ 	.byte	0x04, 0x17
        /*000a*/ 	.short	(.L_10 - .L_9)
.L_9:
        /*000c*/ 	.word	0x00000000
        /*0010*/ 	.short	0x0002
        /*0012*/ 	.short	0x000c
        /*0014*/ 	.byte	0x00, 0xf0, 0x11, 0x00


	//----- nvinfo : EIATTR_KPARAM_INFO
	.align		4
.L_10:
        /*0018*/ 	.byte	0x04, 0x17
        /*001a*/ 	.short	(.L_12 - .L_11)
.L_11:
        /*001c*/ 	.word	0x00000000
        /*0020*/ 	.short	0x0001
        /*0022*/ 	.short	0x0008
        /*0024*/ 	.byte	0x00, 0xf0, 0x11, 0x00


	//----- nvinfo : EIATTR_KPARAM_INFO
	.align		4
.L_12:
        /*0028*/ 	.byte	0x04, 0x17
        /*002a*/ 	.short	(.L_14 - .L_13)
.L_13:
        /*002c*/ 	.word	0x00000000
        /*0030*/ 	.short	0x0000
        /*0032*/ 	.short	0x0000
        /*0034*/ 	.byte	0x00, 0xf5, 0x21, 0x00


	//----- nvinfo : EIATTR_SPARSE_MMA_MASK
	.align		4
.L_14:
        /*0038*/ 	.byte	0x03, 0x50
        /*003a*/ 	.short	0x0000


	//----- nvinfo : EIATTR_MAXREG_COUNT
	.align		4
        /*003c*/ 	.byte	0x03, 0x1b
        /*003e*/ 	.short	0x00ff


	//----- nvinfo : EIATTR_MERCURY_ISA_VERSION
	.align		4
        /*0040*/ 	.byte	0x03, 0x5f
        /*0042*/ 	.short	0x0101


	//----- nvinfo : EIATTR_INT_WARP_WIDE_INSTR_OFFSETS
	.align		4
        /*0044*/ 	.byte	0x04, 0x31
        /*0046*/ 	.short	(.L_16 - .L_15)


	//   ....[0]....
.L_15:
        /*0048*/ 	.word	0x00000040


	//----- nvinfo : EIATTR_VRC_CTA_INIT_COUNT
	.align		4
.L_16:
        /*004c*/ 	.byte	0x02, 0x4a
	.zero		1
	.zero		1


	//----- nvinfo : EIATTR_EXIT_INSTR_OFFSETS
	.align		4
        /*0050*/ 	.byte	0x04, 0x1c
        /*0052*/ 	.short	(.L_18 - .L_17)


	//   ....[0]....
.L_17:
        /*0054*/ 	.word	0x00000110


	//----- nvinfo : EIATTR_CBANK_PARAM_SIZE
	.align		4
.L_18:
        /*0058*/ 	.byte	0x03, 0x19
        /*005a*/ 	.short	0x0010


	//----- nvinfo : EIATTR_PARAM_CBANK
	.align		4
        /*005c*/ 	.byte	0x04, 0x0a
        /*005e*/ 	.short	(.L_20 - .L_19)
	.align		4
.L_19:
        /*0060*/ 	.word	index@(.nv.constant0._Z16intention_on_gpuPcii)
        /*0064*/ 	.short	0x0380
        /*0066*/ 	.short	0x0010


	//----- nvinfo : EIATTR_SW_WAR
	.align		4
.L_20:
        /*0068*/ 	.byte	0x04, 0x36
        /*006a*/ 	.short	(.L_22 - .L_21)
.L_21:
        /*006c*/ 	.word	0x00000008
.L_22:


//--------------------- .nv.callgraph             --------------------------
	.section	.nv.callgraph,"",@"SHT_CUDA_CALLGRAPH"
	.align	4
	.sectionentsize	8
	.align		4
        /*0000*/ 	.word	0x00000000
	.align		4
        /*0004*/ 	.word	0xffffffff
	.align		4
        /*0008*/ 	.word	0x00000000
	.align		4
        /*000c*/ 	.word	0xfffffffe
	.align		4
        /*0010*/ 	.word	0x00000000
	.align		4
        /*0014*/ 	.word	0xfffffffd
	.align		4
        /*0018*/ 	.word	0x00000000
	.align		4
        /*001c*/ 	.word	0xfffffffc


//--------------------- .nv.constant4             --------------------------
	.section	.nv.constant4,"a",@progbits
	.align	8
	.align		8
.nv.constant4:
        /*0000*/ 	.dword	iterations


//--------------------- .text._Z16intention_on_gpuPcii --------------------------
	.section	.text._Z16intention_on_gpuPcii,"ax",@progbits
	.align	128
        .global         _Z16intention_on_gpuPcii
        .type           _Z16intention_on_gpuPcii,@function
        .size           _Z16intention_on_gpuPcii,(.L_x_1 - _Z16intention_on_gpuPcii)
        .other          _Z16intention_on_gpuPcii,@"STO_CUDA_ENTRY STV_DEFAULT"
_Z16intention_on_gpuPcii:
.text._Z16intention_on_gpuPcii:
[----:B------:R-:W-:Y:S01]  /*0000*/  LDC R1, c[0x0][0x37c] ;  /* 0x0000df00ff017b82 */ /* 0x000fe20000000800 */
[----:B------:R-:W0:Y:S01]  /*0010*/  S2R R0, SR_LANEID ;  /* 0x0000000000007919 */ /* 0x000e220000000000 */
[----:B------:R-:W1:Y:S06]  /*0020*/  LDCU UR5, c[0x0][0x38c] ;  /* 0x00007180ff0577ac */ /* 0x000e6c0008000800 */
[----:B------:R-:W2:Y:S01]  /*0030*/  LDC.64 R2, c[0x4][RZ] ;  /* 0x01000000ff027b82 */ /* 0x000ea20000000a00 */
[----:B------:R-:W-:Y:S01]  /*0040*/  VOTEU.ANY UR4, UPT, PT ;  /* 0x0000000000047886 */ /* 0x000fe200038e0100 */
[----:B------:R-:W2:Y:S01]  /*0050*/  LDCU.64 UR10, c[0x0][0x358] ;  /* 0x00006b00ff0a77ac */ /* 0x000ea20008000a00 */
[----:B------:R-:W-:-:S02]  /*0060*/  UPOPC UR6, UR4 ;  /* 0x00000004000672bf */ /* 0x000fc40008000000 */
[----:B------:R-:W-:Y:S02]  /*0070*/  UFLO.U32 UR7, UR4 ;  /* 0x00000004000772bd */ /* 0x000fe400080e0000 */
[----:B-1----:R-:W-:Y:S02]  /*0080*/  USHF.R.S32.HI UR8, URZ, 0x1f, UR5 ;  /* 0x0000001fff087899 */ /* 0x002fe40008011405 */
[----:B------:R-:W-:Y:S02]  /*0090*/  UIMAD.WIDE.U32 UR4, UR6, UR5, URZ ;  /* 0x00000005060472a5 */ /* 0x000fe4000f8e00ff */
[----:B------:R-:W-:-:S04]  /*00a0*/  UIMAD UR6, UR8, UR6, URZ ;  /* 0x00000006080672a4 */ /* 0x000fc8000f8e02ff */
[----:B------:R-:W-:Y:S02]  /*00b0*/  UIADD3 UR6, UPT, UPT, UR5, UR6, URZ ;  /* 0x0000000605067290 */ /* 0x000fe4000fffe0ff */
[----:B------:R-:W-:Y:S01]  /*00c0*/  MOV R5, UR5 ;  /* 0x0000000500057c02 */ /* 0x000fe20008000f00 */
[----:B------:R-:W-:Y:S01]  /*00d0*/  IMAD.U32 R4, RZ, RZ, UR4 ;  /* 0x00000004ff047e24 */ /* 0x000fe2000f8e00ff */
[----:B0-----:R-:W-:Y:S02]  /*00e0*/  ISETP.EQ.U32.AND P0, PT, R0, UR7, PT ;  /* 0x0000000700007c0c */ /* 0x001fe4000bf02070 */
[----:B------:R-:W-:-:S11]  /*00f0*/  IMAD.U32 R5, RZ, RZ, UR6 ;  /* 0x00000006ff057e24 */ /* 0x000fd6000f8e00ff */
[----:B--2---:R-:W-:Y:S01]  /*0100*/  @P0 REDG.E.ADD.64.STRONG.GPU desc[UR10][R2.64], R4 ;  /* 0x000000040200098e */ /* 0x004fe2000c12e50a */
[----:B------:R-:W-:Y:S05]  /*0110*/  EXIT ;  /* 0x000000000000794d */ /* 0x000fea0003800000 */
.L_x_0:
[----:B------:R-:W-:-:S00]  /*0120*/  BRA `(.L_x_0) ;  /* 0xfffffffc00fc7947 */ /* 0x000fc0000383ffff */
[----:B------:R-:W-:-:S00]  /*0130*/  NOP ;  /* 0x0000000000007918 */ /* 0x000fc00000000000 */
        /* <DEDUP_REMOVED lines=12> */
.L_x_1:


//--------------------- .nv.shared.reserved.0     --------------------------
	.section	.nv.shared.reserved.0,"aw",@nobits
	.weak		__nv_reservedSMEM_offset_0_alias
	.size		__nv_reservedSMEM_offset_0_alias, 0, 64
	.other		__nv_reservedSMEM_offset_0_alias,@"STO_CUDA_RESERVED_SHARED STV_DEFAULT"
__nv_reservedSMEM_offset_0_alias:
	.zero		0
	.zero		64


//--------------------- .nv.global                --------------------------
	.section	.nv.global,"aw",@nobits
	.align	8
.nv.global:
	.type		iterations,@object
	.size		iterations,(.L_0 - iterations)
	.other		iterations,@"STV_DEFAULT STO_CUDA_MANAGED"
iterations:
	.zero		8
.L_0:


//--------------------- .nv.constant0._Z16intention_on_gpuPcii --------------------------
	.section	.nv.constant0._Z16intention_on_gpuPcii,"a",@progbits
	.sectionflags	@""
	.align	4
.nv.constant0._Z16intention_on_gpuPcii:
	.zero		912


//--------------------- SYMBOLS --------------------------

	.type		.nv.reservedSmem.offset0,@object
	.size		.nv.reservedSmem.offset0,0x4
